	.headerflags	@"EF_CUDA_TEXMODE_UNIFIED EF_CUDA_64BIT_ADDRESS EF_CUDA_ACCELERATORS EF_CUDA_SM90 EF_CUDA_VIRTUAL_SM(EF_CUDA_SM90)"
	.elftype	@"ET_EXEC"


//--------------------- .nv.info                  --------------------------
	.section	.nv.info,"",@"SHT_CUDA_INFO"
	.align	4


	//----- nvinfo : EIATTR_REGCOUNT
	.align		4
        /*0000*/ 	.byte	0x04, 0x2f
        /*0002*/ 	.short	(.L_1 - .L_0)
	.align		4
.L_0:
        /*0004*/ 	.word	index@(triton_red_fused__to_copy_add_div_mul_pow_sum_10)
        /*0008*/ 	.word	0x00000020


	//----- nvinfo : EIATTR_MIN_STACK_SIZE
	.align		4
.L_1:
        /*000c*/ 	.byte	0x04, 0x12
        /*000e*/ 	.short	(.L_3 - .L_2)
	.align		4
.L_2:
        /*0010*/ 	.word	index@(triton_red_fused__to_copy_add_div_mul_pow_sum_10)
        /*0014*/ 	.word	0x00000000


	//----- nvinfo : EIATTR_FRAME_SIZE
	.align		4
.L_3:
        /*0018*/ 	.byte	0x04, 0x11
        /*001a*/ 	.short	(.L_5 - .L_4)
	.align		4
.L_4:
        /*001c*/ 	.word	index@(triton_red_fused__to_copy_add_div_mul_pow_sum_10)
        /*0020*/ 	.word	0x00000000


	//----- nvinfo : EIATTR_MIN_STACK_SIZE
	.align		4
.L_5:
        /*0024*/ 	.byte	0x04, 0x12
        /*0026*/ 	.short	(.L_7 - .L_6)
	.align		4
.L_6:
        /*0028*/ 	.word	index@(triton_red_fused__to_copy_add_div_mul_pow_sum_10)
        /*002c*/ 	.word	0x00000000
.L_7:


//--------------------- .nv.info.triton_red_fused__to_copy_add_div_mul_pow_sum_10 --------------------------
	.section	.nv.info.triton_red_fused__to_copy_add_div_mul_pow_sum_10,"",@"SHT_CUDA_INFO"
	.sectionflags	@""
	.align	4


	//----- nvinfo : EIATTR_CUDA_API_VERSION
	.align		4
        /*0000*/ 	.byte	0x04, 0x37
        /*0002*/ 	.short	(.L_9 - .L_8)
.L_8:
        /*0004*/ 	.word	0x0000007c


	//----- nvinfo : EIATTR_KPARAM_INFO
	.align		4
.L_9:
        /*0008*/ 	.byte	0x04, 0x17
        /*000a*/ 	.short	(.L_11 - .L_10)
.L_10:
        /*000c*/ 	.word	0x00000000
        /*0010*/ 	.short	0x0009
        /*0012*/ 	.short	0x0040
        /*0014*/ 	.byte	0x00, 0xf4, 0x21, 0x00


	//----- nvinfo : EIATTR_KPARAM_INFO
	.align		4
.L_11:
        /*0018*/ 	.byte	0x04, 0x17
        /*001a*/ 	.short	(.L_13 - .L_12)
.L_12:
        /*001c*/ 	.word	0x00000000
        /*0020*/ 	.short	0x0008
        /*0022*/ 	.short	0x003c
        /*0024*/ 	.byte	0x00, 0xf0, 0x11, 0x00


	//----- nvinfo : EIATTR_KPARAM_INFO
	.align		4
.L_13:
        /*0028*/ 	.byte	0x04, 0x17
        /*002a*/ 	.short	(.L_15 - .L_14)
.L_14:
        /*002c*/ 	.word	0x00000000
        /*0030*/ 	.short	0x0007
        /*0032*/ 	.short	0x0038
        /*0034*/ 	.byte	0x00, 0xf0, 0x11, 0x00


	//----- nvinfo : EIATTR_KPARAM_INFO
	.align		4
.L_15:
        /*0038*/ 	.byte	0x04, 0x17
        /*003a*/ 	.short	(.L_17 - .L_16)
.L_16:
        /*003c*/ 	.word	0x00000000
        /*0040*/ 	.short	0x0006
        /*0042*/ 	.short	0x0030
        /*0044*/ 	.byte	0x00, 0xf4, 0x21, 0x00


	//----- nvinfo : EIATTR_KPARAM_INFO
	.align		4
.L_17:
        /*0048*/ 	.byte	0x04, 0x17
        /*004a*/ 	.short	(.L_19 - .L_18)
.L_18:
        /*004c*/ 	.word	0x00000000
        /*0050*/ 	.short	0x0005
        /*0052*/ 	.short	0x0028
        /*0054*/ 	.byte	0x00, 0xf4, 0x21, 0x00


	//----- nvinfo : EIATTR_KPARAM_INFO
	.align		4
.L_19:
        /*0058*/ 	.byte	0x04, 0x17
        /*005a*/ 	.short	(.L_21 - .L_20)
.L_20:
        /*005c*/ 	.word	0x00000000
        /*0060*/ 	.short	0x0004
        /*0062*/ 	.short	0x0020
        /*0064*/ 	.byte	0x00, 0xf4, 0x21, 0x00


	//----- nvinfo : EIATTR_KPARAM_INFO
	.align		4
.L_21:
        /*0068*/ 	.byte	0x04, 0x17
        /*006a*/ 	.short	(.L_23 - .L_22)
.L_22:
        /*006c*/ 	.word	0x00000000
        /*0070*/ 	.short	0x0003
        /*0072*/ 	.short	0x0018
        /*0074*/ 	.byte	0x00, 0xf4, 0x21, 0x00


	//----- nvinfo : EIATTR_KPARAM_INFO
	.align		4
.L_23:
        /*0078*/ 	.byte	0x04, 0x17
        /*007a*/ 	.short	(.L_25 - .L_24)
.L_24:
        /*007c*/ 	.word	0x00000000
        /*0080*/ 	.short	0x0002
        /*0082*/ 	.short	0x0010
        /*0084*/ 	.byte	0x00, 0xf4, 0x21, 0x00


	//----- nvinfo : EIATTR_KPARAM_INFO
	.align		4
.L_25:
        /*0088*/ 	.byte	0x04, 0x17
        /*008a*/ 	.short	(.L_27 - .L_26)
.L_26:
        /*008c*/ 	.word	0x00000000
        /*0090*/ 	.short	0x0001
        /*0092*/ 	.short	0x0008
        /*0094*/ 	.byte	0x00, 0xf4, 0x21, 0x00


	//----- nvinfo : EIATTR_KPARAM_INFO
	.align		4
.L_27:
        /*0098*/ 	.byte	0x04, 0x17
        /*009a*/ 	.short	(.L_29 - .L_28)
.L_28:
        /*009c*/ 	.word	0x00000000
        /*00a0*/ 	.short	0x0000
        /*00a2*/ 	.short	0x0000
        /*00a4*/ 	.byte	0x00, 0xf4, 0x21, 0x00


	//----- nvinfo : EIATTR_SPARSE_MMA_MASK
	.align		4
.L_29:
        /*00a8*/ 	.byte	0x03, 0x50
        /*00aa*/ 	.short	0x0000


	//----- nvinfo : EIATTR_MAXREG_COUNT
	.align		4
        /*00ac*/ 	.byte	0x03, 0x1b
        /*00ae*/ 	.short	0x00ff


	//----- nvinfo : EIATTR_COOP_GROUP_MASK_REGIDS
	.align		4
        /*00b0*/ 	.byte	0x04, 0x29
        /*00b2*/ 	.short	(.L_31 - .L_30)


	//   ....[0]....
.L_30:
        /*00b4*/ 	.word	0xffffffff


	//   ....[1]....
        /*00b8*/ 	.word	0xffffffff


	//   ....[2]....
        /*00bc*/ 	.word	0xffffffff


	//----- nvinfo : EIATTR_COOP_GROUP_INSTR_OFFSETS
	.align		4
.L_31:
        /*00c0*/ 	.byte	0x04, 0x28
        /*00c2*/ 	.short	(.L_33 - .L_32)


	//   ....[0]....
.L_32:
        /*00c4*/ 	.word	0x00001140


	//   ....[1]....
        /*00c8*/ 	.word	0x000011f0


	//   ....[2]....
        /*00cc*/ 	.word	0x00001240


	//----- nvinfo : EIATTR_EXIT_INSTR_OFFSETS
	.align		4
.L_33:
        /*00d0*/ 	.byte	0x04, 0x1c
        /*00d2*/ 	.short	(.L_35 - .L_34)


	//   ....[0]....
.L_34:
        /*00d4*/ 	.word	0x00001540


	//----- nvinfo : EIATTR_REQNTID
	.align		4
.L_35:
        /*00d8*/ 	.byte	0x04, 0x10
        /*00da*/ 	.short	(.L_37 - .L_36)
.L_36:
        /*00dc*/ 	.word	0x00000040
        /*00e0*/ 	.word	0x00000001
        /*00e4*/ 	.word	0x00000001


	//----- nvinfo : EIATTR_CRS_STACK_SIZE
	.align		4
.L_37:
        /*00e8*/ 	.byte	0x04, 0x1e
        /*00ea*/ 	.short	(.L_39 - .L_38)
.L_38:
        /*00ec*/ 	.word	0x00000000


	//----- nvinfo : EIATTR_CBANK_PARAM_SIZE
	.align		4
.L_39:
        /*00f0*/ 	.byte	0x03, 0x19
        /*00f2*/ 	.short	0x0048


	//----- nvinfo : EIATTR_PARAM_CBANK
	.align		4
        /*00f4*/ 	.byte	0x04, 0x0a
        /*00f6*/ 	.short	(.L_41 - .L_40)
	.align		4
.L_40:
        /*00f8*/ 	.word	index@(.nv.constant0.triton_red_fused__to_copy_add_div_mul_pow_sum_10)
        /*00fc*/ 	.short	0x0210
        /*00fe*/ 	.short	0x0048


	//----- nvinfo : EIATTR_SW_WAR
	.align		4
.L_41:
        /*0100*/ 	.byte	0x04, 0x36
        /*0102*/ 	.short	(.L_43 - .L_42)
.L_42:
        /*0104*/ 	.word	0x00000008
.L_43:


//--------------------- .nv.callgraph             --------------------------
	.section	.nv.callgraph,"",@"SHT_CUDA_CALLGRAPH"
	.align	4
	.sectionentsize	8
	.align		4
        /*0000*/ 	.word	0x00000000
	.align		4
        /*0004*/ 	.word	0xffffffff
	.align		4
        /*0008*/ 	.word	0x00000000
	.align		4
        /*000c*/ 	.word	0xfffffffe
	.align		4
        /*0010*/ 	.word	0x00000000
	.align		4
        /*0014*/ 	.word	0xfffffffd
	.align		4
        /*0018*/ 	.word	0x00000000
	.align		4
        /*001c*/ 	.word	0xfffffffc


//--------------------- .text.triton_red_fused__to_copy_add_div_mul_pow_sum_10 --------------------------
	.section	.text.triton_red_fused__to_copy_add_div_mul_pow_sum_10,"ax",@progbits
	.align	128
        .global         triton_red_fused__to_copy_add_div_mul_pow_sum_10
        .type           triton_red_fused__to_copy_add_div_mul_pow_sum_10,@function
        .size           triton_red_fused__to_copy_add_div_mul_pow_sum_10,(.L_x_5 - triton_red_fused__to_copy_add_div_mul_pow_sum_10)
        .other          triton_red_fused__to_copy_add_div_mul_pow_sum_10,@"STO_CUDA_ENTRY STV_DEFAULT"
triton_red_fused__to_copy_add_div_mul_pow_sum_10:
.text.triton_red_fused__to_copy_add_div_mul_pow_sum_10:
[----:B------:R-:W0:Y:S02]  /*0000*/  LDC R1, c[0x0][0x28] ;  /* 0x00000a00ff017b82 */ /* 0x000e240000000800 */
[----:B------:R-:W1:Y:S01]  /*0010*/  S2R R0, SR_TID.X ;  /* 0x0000000000007919 */ /* 0x000e620000002100 */
[----:B------:R-:W2:Y:S01]  /*0020*/  S2UR UR4, SR_CTAID.X ;  /* 0x00000000000479c3 */ /* 0x000ea20000002500 */
[----:B------:R-:W-:Y:S01]  /*0030*/  ULDC UR6, c[0x0][0x248] ;  /* 0x0000920000067ab9 */ /* 0x000fe20000000800 */
[----:B------:R-:W-:Y:S01]  /*0040*/  BSSY B0, `(.L_x_0) ;  /* 0x000010d000007945 */ /* 0x000fe20003800000 */
[----:B--2---:R-:W-:Y:S01]  /*0050*/  USHF.L.U32 UR4, UR4, 0x2, URZ ;  /* 0x0000000204047899 */ /* 0x004fe2000800063f */
[----:B-1----:R-:W-:Y:S02]  /*0060*/  SHF.R.U32.HI R2, RZ, 0x3, R0 ;  /* 0x00000003ff027819 */ /* 0x002fe40000011600 */
[----:B------:R-:W-:Y:S02]  /*0070*/  LOP3.LUT R5, R0, 0x7, RZ, 0xc0, !PT ;  /* 0x0000000700057812 */ /* 0x000fe400078ec0ff */
[----:B------:R-:W-:Y:S02]  /*0080*/  SGXT.U32 R2, R2, 0x2 ;  /* 0x000000020202781a */ /* 0x000fe40000000000 */
[----:B------:R-:W-:-:S02]  /*0090*/  SHF.L.U32 R3, R5, 0x1, RZ ;  /* 0x0000000105037819 */ /* 0x000fc400000006ff */
[----:B------:R-:W-:Y:S01]  /*00a0*/  LOP3.LUT R2, R2, UR4, RZ, 0xfc, !PT ;  /* 0x0000000402027c12 */ /* 0x000fe2000f8efcff */
[----:B------:R-:W-:-:S03]  /*00b0*/  ULDC.64 UR4, c[0x0][0x208] ;  /* 0x0000820000047ab9 */ /* 0x000fc60000000a00 */
[C---:B------:R-:W-:Y:S02]  /*00c0*/  ISETP.GE.AND P1, PT, R2.reuse, UR6, PT ;  /* 0x0000000602007c0c */ /* 0x040fe4000bf26270 */
[----:B------:R-:W-:-:S11]  /*00d0*/  LEA R4, R2, R5, 0xc ;  /* 0x0000000502047211 */ /* 0x000fd600078e60ff */
[----:B------:R-:W-:Y:S01]  /*00e0*/  @P1 MOV R6, RZ ;  /* 0x000000ff00061202 */ /* 0x000fe20000000f00 */
[----:B------:R-:W-:Y:S06]  /*00f0*/  @P1 BRA `(.L_x_1) ;  /* 0x0000001000041947 */ /* 0x000fec0003800000 */
[----:B------:R-:W1:Y:S01]  /*0100*/  LDC.64 R10, c[0x0][0x218] ;  /* 0x00008600ff0a7b82 */ /* 0x000e620000000a00 */
[----:B------:R-:W-:Y:S01]  /*0110*/  IADD3 R27, R4, 0x8, RZ ;  /* 0x00000008041b7810 */ /* 0x000fe20007ffe0ff */
[----:B------:R-:W-:-:S06]  /*0120*/  ULDC.64 UR8, c[0x0][0x230] ;  /* 0x00008c0000087ab9 */ /* 0x000fcc0000000a00 */
[----:B------:R-:W2:Y:S08]  /*0130*/  LDC.64 R12, c[0x0][0x220] ;  /* 0x00008800ff0c7b82 */ /* 0x000eb00000000a00 */
[----:B------:R-:W3:Y:S08]  /*0140*/  LDC.64 R14, c[0x0][0x228] ;  /* 0x00008a00ff0e7b82 */ /* 0x000ef00000000a00 */
[----:B------:R-:W4:Y:S01]  /*0150*/  LDC.64 R16, c[0x0][0x238] ;  /* 0x00008e00ff107b82 */ /* 0x000f220000000a00 */
[----:B-1----:R-:W-:-:S04]  /*0160*/  IMAD.WIDE R18, R27, 0x2, R10 ;  /* 0x000000021b127825 */ /* 0x002fc800078e020a */
[C---:B------:R-:W-:Y:S01]  /*0170*/  IMAD.WIDE R22, R4.reuse, 0x2, R10 ;  /* 0x0000000204167825 */ /* 0x040fe200078e020a */
[----:B------:R1:W5:Y:S03]  /*0180*/  LDG.E.EL.U16 R25, desc[UR4][R18.64] ;  /* 0x0000000412197981 */ /* 0x000366000c2e1500 */
[C-C-:B--2---:R-:W-:Y:S01]  /*0190*/  IMAD.WIDE R28, R4.reuse, 0x2, R12.reuse ;  /* 0x00000002041c7825 */ /* 0x144fe200078e020c */
[----:B------:R-:W-:Y:S01]  /*01a0*/  IADD3 R8, P0, R3, UR8, RZ ;  /* 0x0000000803087c10 */ /* 0x000fe2000ff1e0ff */
[----:B------:R4:W2:Y:S02]  /*01b0*/  LDG.E.EL.U16 R5, desc[UR4][R22.64] ;  /* 0x0000000416057981 */ /* 0x0008a4000c2e1500 */
[C---:B------:R-:W-:Y:S02]  /*01c0*/  IMAD.WIDE R20, R27.reuse, 0x2, R12 ;  /* 0x000000021b147825 */ /* 0x040fe400078e020c */
[----:B------:R-:W2:Y:S02]  /*01d0*/  LDG.E.EL.U16 R24, desc[UR4][R28.64] ;  /* 0x000000041c187981 */ /* 0x000ea4000c2e1500 */
[--C-:B---3--:R-:W-:Y:S01]  /*01e0*/  IMAD.WIDE R6, R4, 0x2, R14.reuse ;  /* 0x0000000204067825 */ /* 0x108fe200078e020e */
[----:B------:R-:W-:Y:S01]  /*01f0*/  IADD3.X R9, RZ, UR9, RZ, P0, !PT ;  /* 0x00000009ff097c10 */ /* 0x000fe200087fe4ff */
[----:B------:R-:W3:Y:S02]  /*0200*/  LDG.E.EL.U16 R20, desc[UR4][R20.64] ;  /* 0x0000000414147981 */ /* 0x000ee4000c2e1500 */
[----:B-1----:R-:W-:-:S02]  /*0210*/  IMAD.WIDE R18, R27, 0x2, R14 ;  /* 0x000000021b127825 */ /* 0x002fc400078e020e */
[----:B------:R-:W3:Y:S02]  /*0220*/  LDG.E.EL.U16 R6, desc[UR4][R6.64] ;  /* 0x0000000406067981 */ /* 0x000ee4000c2e1500 */
[--C-:B----4-:R-:W-:Y:S02]  /*0230*/  IMAD.WIDE R22, R4, 0x2, R16.reuse ;  /* 0x0000000204167825 */ /* 0x110fe400078e0210 */
[----:B------:R-:W4:Y:S02]  /*0240*/  LDG.E.EL.U16 R19, desc[UR4][R18.64] ;  /* 0x0000000412137981 */ /* 0x000f24000c2e1500 */
[----:B------:R-:W-:Y:S02]  /*0250*/  IMAD.WIDE R26, R27, 0x2, R16 ;  /* 0x000000021b1a7825 */ /* 0x000fe400078e0210 */
[----:B------:R-:W4:Y:S04]  /*0260*/  LDG.E.EL.U16 R22, desc[UR4][R22.64] ;  /* 0x0000000416167981 */ /* 0x000f28000c2e1500 */
[----:B------:R-:W4:Y:S04]  /*0270*/  LDG.E.EL.U16 R7, desc[UR4][R8.64+0x10] ;  /* 0x0000100408077981 */ /* 0x000f28000c2e1500 */
[----:B------:R-:W4:Y:S04]  /*0280*/  LDG.E.EL.U16 R18, desc[UR4][R8.64] ;  /* 0x0000000408127981 */ /* 0x000f28000c2e1500 */
[----:B------:R-:W4:Y:S01]  /*0290*/  LDG.E.EL.U16 R26, desc[UR4][R26.64] ;  /* 0x000000041a1a7981 */ /* 0x000f22000c2e1500 */
[----:B-----5:R-:W-:-:S02]  /*02a0*/  HADD2.F32 R25, -RZ, R25.H0_H0 ;  /* 0x20000019ff197230 */ /* 0x020fc40000004100 */
[----:B--2---:R-:W-:Y:S02]  /*02b0*/  HADD2.F32 R5, -RZ, R5.H0_H0 ;  /* 0x20000005ff057230 */ /* 0x004fe40000004100 */
[----:B------:R-:W-:Y:S02]  /*02c0*/  HADD2.F32 R24, -RZ, R24.H0_H0 ;  /* 0x20000018ff187230 */ /* 0x000fe40000004100 */
[----:B---3--:R-:W-:-:S03]  /*02d0*/  HADD2.F32 R20, -RZ, R20.H0_H0 ;  /* 0x20000014ff147230 */ /* 0x008fc60000004100 */
[----:B------:R-:W-:Y:S01]  /*02e0*/  FADD R5, R5, R24 ;  /* 0x0000001805057221 */ /* 0x000fe20000000000 */
[----:B------:R-:W-:Y:S02]  /*02f0*/  HADD2.F32 R6, -RZ, R6.H0_H0 ;  /* 0x20000006ff067230 */ /* 0x000fe40000004100 */
[----:B------:R-:W-:Y:S01]  /*0300*/  FADD R20, R25, R20 ;  /* 0x0000001419147221 */ /* 0x000fe20000000000 */
[----:B----4-:R-:W-:Y:S02]  /*0310*/  HADD2.F32 R21, -RZ, R19.H0_H0 ;  /* 0x20000013ff157230 */ /* 0x010fe40000004100 */
[----:B------:R-:W-:Y:S01]  /*0320*/  FADD R19, R6, R5 ;  /* 0x0000000506137221 */ /* 0x000fe20000000000 */
[----:B------:R-:W-:Y:S02]  /*0330*/  HADD2.F32 R5, -RZ, R22.H0_H0 ;  /* 0x20000016ff057230 */ /* 0x000fe40000004100 */
[----:B------:R-:W-:Y:S01]  /*0340*/  FADD R20, R21, R20 ;  /* 0x0000001415147221 */ /* 0x000fe20000000000 */
[----:B------:R-:W-:-:S02]  /*0350*/  HADD2.F32 R7, -RZ, R7.H0_H0 ;  /* 0x20000007ff077230 */ /* 0x000fc40000004100 */
[----:B------:R-:W-:-:S03]  /*0360*/  HADD2.F32 R18, -RZ, R18.H0_H0 ;  /* 0x20000012ff127230 */ /* 0x000fc60000004100 */
[----:B------:R-:W-:Y:S02]  /*0370*/  FMUL R20, R7, R20 ;  /* 0x0000001407147220 */ /* 0x000fe40000400000 */
[----:B------:R-:W-:Y:S01]  /*0380*/  FMUL R18, R18, R19 ;  /* 0x0000001312127220 */ /* 0x000fe20000400000 */
[----:B------:R-:W-:-:S03]  /*0390*/  HADD2.F32 R7, -RZ, R26.H0_H0 ;  /* 0x2000001aff077230 */ /* 0x000fc60000004100 */
[----:B------:R-:W-:Y:S01]  /*03a0*/  FFMA R18, R5, R18, RZ ;  /* 0x0000001205127223 */ /* 0x000fe200000000ff */
[----:B------:R-:W-:Y:S01]  /*03b0*/  IADD3 R5, P0, R8, 0x20, RZ ;  /* 0x0000002008057810 */ /* 0x000fe20007f1e0ff */
[----:B------:R-:W-:Y:S02]  /*03c0*/  HFMA2.MMA R8, -RZ, RZ, 0, 4.76837158203125e-07 ;  /* 0x00000008ff087435 */ /* 0x000fe400000001ff */
[----:B------:R-:W-:Y:S01]  /*03d0*/  FFMA R6, R7, R20, R18 ;  /* 0x0000001407067223 */ /* 0x000fe20000000012 */
[----:B------:R-:W-:Y:S02]  /*03e0*/  MOV R7, RZ ;  /* 0x000000ff00077202 */ /* 0x000fe40000000f00 */
[----:B------:R-:W-:-:S07]  /*03f0*/  IADD3.X R20, RZ, R9, RZ, P0, !PT ;  /* 0x00000009ff147210 */ /* 0x000fce00007fe4ff */
.L_x_2:
[----:B------:R-:W-:-:S04]  /*0400*/  IADD3 R21, R8, 0x8, RZ ;  /* 0x0000000808157810 */ /* 0x000fc80007ffe0ff */
[----:B------:R-:W-:-:S05]  /*0410*/  LOP3.LUT R21, R4, R21, RZ, 0xfc, !PT ;  /* 0x0000001504157212 */ /* 0x000fca00078efcff */
[----:B------:R-:W-:-:S04]  /*0420*/  IMAD.WIDE R26, R21, 0x2, R10 ;  /* 0x00000002151a7825 */ /* 0x000fc800078e020a */
[C---:B------:R-:W-:Y:S02]  /*0430*/  IMAD.WIDE R24, R21.reuse, 0x2, R12 ;  /* 0x0000000215187825 */ /* 0x040fe400078e020c */
[----:B------:R-:W2:Y:S02]  /*0440*/  LDG.E.EL.U16 R26, desc[UR4][R26.64] ;  /* 0x000000041a1a7981 */ /* 0x000ea4000c2e1500 */
[----:B------:R-:W-:Y:S02]  /*0450*/  IMAD.WIDE R18, R21, 0x2, R14 ;  /* 0x0000000215127825 */ /* 0x000fe400078e020e */
[----:B------:R-:W3:Y:S04]  /*0460*/  LDG.E.EL.U16 R28, desc[UR4][R24.64] ;  /* 0x00000004181c7981 */ /* 0x000ee8000c2e1500 */
[----:B------:R1:W4:Y:S01]  /*0470*/  LDG.E.EL.U16 R9, desc[UR4][R18.64] ;  /* 0x0000000412097981 */ /* 0x000322000c2e1500 */
[----:B------:R-:W-:-:S02]  /*0480*/  IADD3 R29, R8, 0x10, RZ ;  /* 0x00000010081d7810 */ /* 0x000fc40007ffe0ff */
[----:B-1----:R-:W-:Y:S02]  /*0490*/  MOV R18, R5 ;  /* 0x0000000500127202 */ /* 0x002fe40000000f00 */
[----:B------:R-:W-:Y:S01]  /*04a0*/  MOV R19, R20 ;  /* 0x0000001400137202 */ /* 0x000fe20000000f00 */
[----:B------:R-:W-:-:S04]  /*04b0*/  IMAD.WIDE R20, R21, 0x2, R16 ;  /* 0x0000000215147825 */ /* 0x000fc800078e0210 */
[----:B------:R-:W5:Y:S01]  /*04c0*/  LDG.E.EL.U16 R5, desc[UR4][R18.64] ;  /* 0x0000000412057981 */ /* 0x000f62000c2e1500 */
[----:B------:R-:W-:-:S03]  /*04d0*/  LOP3.LUT R29, R4, R29, RZ, 0xfc, !PT ;  /* 0x0000001d041d7212 */ /* 0x000fc600078efcff */
[----:B------:R1:W5:Y:S02]  /*04e0*/  LDG.E.EL.U16 R27, desc[UR4][R20.64] ;  /* 0x00000004141b7981 */ /* 0x000364000c2e1500 */
[----:B------:R-:W-:-:S04]  /*04f0*/  IMAD.WIDE R22, R29, 0x2, R10 ;  /* 0x000000021d167825 */ /* 0x000fc800078e020a */
[C---:B------:R-:W-:Y:S02]  /*0500*/  IMAD.WIDE R24, R29.reuse, 0x2, R12 ;  /* 0x000000021d187825 */ /* 0x040fe400078e020c */
[----:B------:R-:W5:Y:S04]  /*0510*/  LDG.E.EL.U16 R22, desc[UR4][R22.64] ;  /* 0x0000000416167981 */ /* 0x000f68000c2e1500 */
[----:B------:R1:W5:Y:S02]  /*0520*/  LDG.E.EL.U16 R24, desc[UR4][R24.64] ;  /* 0x0000000418187981 */ /* 0x000364000c2e1500 */
[----:B-1----:R-:W-:Y:S01]  /*0530*/  IMAD.WIDE R20, R29, 0x2, R14 ;  /* 0x000000021d147825 */ /* 0x002fe200078e020e */
[----:B0-----:R-:W-:-:S04]  /*0540*/  IADD3 R25, R8, 0x18, RZ ;  /* 0x0000001808197810 */ /* 0x001fc80007ffe0ff */
[----:B------:R-:W-:Y:S01]  /*0550*/  LOP3.LUT R25, R4, R25, RZ, 0xfc, !PT ;  /* 0x0000001904197212 */ /* 0x000fe200078efcff */
[----:B--2---:R-:W-:Y:S02]  /*0560*/  HADD2.F32 R26, -RZ, R26.H0_H0 ;  /* 0x2000001aff1a7230 */ /* 0x004fe40000004100 */
[----:B---3--:R-:W-:Y:S02]  /*0570*/  HADD2.F32 R28, -RZ, R28.H0_H0 ;  /* 0x2000001cff1c7230 */ /* 0x008fe40000004100 */
[----:B----4-:R-:W-:-:S03]  /*0580*/  HADD2.F32 R9, -RZ, R9.H0_H0 ;  /* 0x20000009ff097230 */ /* 0x010fc60000004100 */
[----:B------:R-:W-:-:S04]  /*0590*/  FADD R26, R26, R28 ;  /* 0x0000001c1a1a7221 */ /* 0x000fc80000000000 */
[----:B------:R-:W-:Y:S02]  /*05a0*/  FADD R26, R9, R26 ;  /* 0x0000001a091a7221 */ /* 0x000fe40000000000 */
[----:B------:R0:W2:Y:S01]  /*05b0*/  LDG.E.EL.U16 R9, desc[UR4][R20.64] ;  /* 0x0000000414097981 */ /* 0x0000a2000c2e1500 */
[----:B------:R-:W-:-:S06]  /*05c0*/  IMAD.WIDE R28, R29, 0x2, R16 ;  /* 0x000000021d1c7825 */ /* 0x000fcc00078e0210 */
[----:B------:R-:W3:Y:S01]  /*05d0*/  LDG.E.EL.U16 R28, desc[UR4][R28.64] ;  /* 0x000000041c1c7981 */ /* 0x000ee2000c2e1500 */
[----:B-----5:R-:W-:-:S05]  /*05e0*/  HADD2.F32 R5, -RZ, R5.H0_H0 ;  /* 0x20000005ff057230 */ /* 0x020fca0000004100 */
[----:B------:R-:W-:Y:S02]  /*05f0*/  FMUL R26, R5, R26 ;  /* 0x0000001a051a7220 */ /* 0x000fe40000400000 */
[----:B------:R-:W4:Y:S01]  /*0600*/  LDG.E.EL.U16 R5, desc[UR4][R18.64+0x10] ;  /* 0x0000100412057981 */ /* 0x000f22000c2e1500 */
[----:B------:R-:W-:Y:S02]  /*0610*/  HADD2.F32 R27, -RZ, R27.H0_H0 ;  /* 0x2000001bff1b7230 */ /* 0x000fe40000004100 */
[----:B0-----:R-:W-:-:S04]  /*0620*/  IMAD.WIDE R20, R25, 0x2, R12 ;  /* 0x0000000219147825 */ /* 0x001fc800078e020c */
[----:B------:R-:W-:Y:S01]  /*0630*/  FFMA R6, R27, R26, R6 ;  /* 0x0000001a1b067223 */ /* 0x000fe20000000006 */
[C---:B------:R-:W-:Y:S01]  /*0640*/  IMAD.WIDE R26, R25.reuse, 0x2, R10 ;  /* 0x00000002191a7825 */ /* 0x040fe200078e020a */
[----:B------:R0:W5:Y:S03]  /*0650*/  LDG.E.EL.U16 R20, desc[UR4][R20.64] ;  /* 0x0000000414147981 */ /* 0x000166000c2e1500 */
[----:B------:R-:W-:Y:S02]  /*0660*/  HADD2.F32 R22, -RZ, R22.H0_H0 ;  /* 0x20000016ff167230 */ /* 0x000fe40000004100 */
[----:B------:R-:W-:Y:S01]  /*0670*/  HADD2.F32 R23, -RZ, R24.H0_H0 ;  /* 0x20000018ff177230 */ /* 0x000fe20000004100 */
[----:B------:R-:W0:Y:S04]  /*0680*/  LDG.E.EL.U16 R26, desc[UR4][R26.64] ;  /* 0x000000041a1a7981 */ /* 0x000e28000c2e1500 */
[----:B------:R-:W-:Y:S01]  /*0690*/  FADD R24, R22, R23 ;  /* 0x0000001716187221 */ /* 0x000fe20000000000 */
[----:B------:R-:W-:-:S06]  /*06a0*/  IMAD.WIDE R22, R25, 0x2, R14 ;  /* 0x0000000219167825 */ /* 0x000fcc00078e020e */
[----:B------:R1:W5:Y:S01]  /*06b0*/  LDG.E.EL.U16 R22, desc[UR4][R22.64] ;  /* 0x0000000416167981 */ /* 0x000362000c2e1500 */
[----:B--2---:R-:W-:-:S05]  /*06c0*/  HADD2.F32 R9, -RZ, R9.H0_H0 ;  /* 0x20000009ff097230 */ /* 0x004fca0000004100 */
[----:B------:R-:W-:Y:S01]  /*06d0*/  FADD R24, R9, R24 ;  /* 0x0000001809187221 */ /* 0x000fe20000000000 */
[----:B---3--:R-:W-:Y:S02]  /*06e0*/  HADD2.F32 R9, -RZ, R28.H0_H0 ;  /* 0x2000001cff097230 */ /* 0x008fe40000004100 */
[----:B----4-:R-:W-:-:S05]  /*06f0*/  HADD2.F32 R5, -RZ, R5.H0_H0 ;  /* 0x20000005ff057230 */ /* 0x010fca0000004100 */
[----:B------:R-:W-:Y:S01]  /*0700*/  FMUL R24, R5, R24 ;  /* 0x0000001805187220 */ /* 0x000fe20000400000 */
[----:B------:R-:W-:-:S04]  /*0710*/  IADD3 R5, R8, 0x20, RZ ;  /* 0x0000002008057810 */ /* 0x000fc80007ffe0ff */
[----:B------:R-:W-:Y:S01]  /*0720*/  LOP3.LUT R5, R4, R5, RZ, 0xfc, !PT ;  /* 0x0000000504057212 */ /* 0x000fe200078efcff */
[----:B------:R-:W-:Y:S01]  /*0730*/  FFMA R6, R9, R24, R6 ;  /* 0x0000001809067223 */ /* 0x000fe20000000006 */
[----:B------:R-:W-:Y:S01]  /*0740*/  IMAD.WIDE R28, R25, 0x2, R16 ;  /* 0x00000002191c7825 */ /* 0x000fe200078e0210 */
[----:B------:R-:W2:Y:S03]  /*0750*/  LDG.E.EL.U16 R9, desc[UR4][R18.64+0x20] ;  /* 0x0000200412097981 */ /* 0x000ea6000c2e1500 */
[----:B0-----:R-:W-:Y:S02]  /*0760*/  HADD2.F32 R21, -RZ, R26.H0_H0 ;  /* 0x2000001aff157230 */ /* 0x001fe40000004100 */
[----:B------:R-:W-:Y:S01]  /*0770*/  IMAD.WIDE R24, R5, 0x2, R10 ;  /* 0x0000000205187825 */ /* 0x000fe200078e020a */
[----:B------:R-:W3:Y:S03]  /*0780*/  LDG.E.EL.U16 R28, desc[UR4][R28.64] ;  /* 0x000000041c1c7981 */ /* 0x000ee6000c2e1500 */
[----:B-----5:R-:W-:-:S02]  /*0790*/  HADD2.F32 R20, -RZ, R20.H0_H0 ;  /* 0x20000014ff147230 */ /* 0x020fc40000004100 */
[----:B------:R-:W-:Y:S01]  /*07a0*/  IMAD.WIDE R26, R5, 0x2, R12 ;  /* 0x00000002051a7825 */ /* 0x000fe200078e020c */
[----:B------:R-:W4:Y:S03]  /*07b0*/  LDG.E.EL.U16 R24, desc[UR4][R24.64] ;  /* 0x0000000418187981 */ /* 0x000f26000c2e1500 */
[----:B-1----:R-:W-:Y:S01]  /*07c0*/  FADD R23, R21, R20 ;  /* 0x0000001415177221 */ /* 0x002fe20000000000 */
[----:B------:R-:W-:Y:S01]  /*07d0*/  IMAD.WIDE R20, R5, 0x2, R14 ;  /* 0x0000000205147825 */ /* 0x000fe200078e020e */
[----:B------:R-:W5:Y:S04]  /*07e0*/  LDG.E.EL.U16 R29, desc[UR4][R18.64+0x30] ;  /* 0x00003004121d7981 */ /* 0x000f68000c2e1500 */
[----:B------:R-:W5:Y:S01]  /*07f0*/  LDG.E.EL.U16 R26, desc[UR4][R26.64] ;  /* 0x000000041a1a7981 */ /* 0x000f62000c2e1500 */
[----:B------:R-:W-:-:S03]  /*0800*/  HADD2.F32 R22, -RZ, R22.H0_H0 ;  /* 0x20000016ff167230 */ /* 0x000fc60000004100 */
[----:B------:R0:W5:Y:S02]  /*0810*/  LDG.E.EL.U16 R20, desc[UR4][R20.64] ;  /* 0x0000000414147981 */ /* 0x000164000c2e1500 */
[----:B0-----:R-:W-:Y:S01]  /*0820*/  FADD R21, R22, R23 ;  /* 0x0000001716157221 */ /* 0x001fe20000000000 */
[----:B------:R-:W-:-:S06]  /*0830*/  IMAD.WIDE R22, R5, 0x2, R16 ;  /* 0x0000000205167825 */ /* 0x000fcc00078e0210 */
[----:B------:R0:W5:Y:S01]  /*0840*/  LDG.E.EL.U16 R22, desc[UR4][R22.64] ;  /* 0x0000000416167981 */ /* 0x000162000c2e1500 */
[----:B------:R-:W-:-:S04]  /*0850*/  IADD3 R5, R8, 0x28, RZ ;  /* 0x0000002808057810 */ /* 0x000fc80007ffe0ff */
[----:B------:R-:W-:Y:S01]  /*0860*/  LOP3.LUT R5, R4, R5, RZ, 0xfc, !PT ;  /* 0x0000000504057212 */ /* 0x000fe200078efcff */
[----:B--2---:R-:W-:-:S05]  /*0870*/  HADD2.F32 R9, -RZ, R9.H0_H0 ;  /* 0x20000009ff097230 */ /* 0x004fca0000004100 */
[----:B------:R-:W-:Y:S01]  /*0880*/  FMUL R25, R9, R21 ;  /* 0x0000001509197220 */ /* 0x000fe20000400000 */
[----:B---3--:R-:W-:Y:S02]  /*0890*/  HADD2.F32 R9, -RZ, R28.H0_H0 ;  /* 0x2000001cff097230 */ /* 0x008fe40000004100 */
[----:B----4-:R-:W-:-:S03]  /*08a0*/  HADD2.F32 R24, -RZ, R24.H0_H0 ;  /* 0x20000018ff187230 */ /* 0x010fc60000004100 */
[----:B------:R-:W-:Y:S01]  /*08b0*/  FFMA R6, R9, R25, R6 ;  /* 0x0000001909067223 */ /* 0x000fe20000000006 */
[----:B-----5:R-:W-:Y:S02]  /*08c0*/  HADD2.F32 R21, -RZ, R26.H0_H0 ;  /* 0x2000001aff157230 */ /* 0x020fe40000004100 */
[----:B0-----:R-:W-:-:S03]  /*08d0*/  HADD2.F32 R23, -RZ, R20.H0_H0 ;  /* 0x20000014ff177230 */ /* 0x001fc60000004100 */
[----:B------:R-:W-:Y:S01]  /*08e0*/  FADD R26, R24, R21 ;  /* 0x00000015181a7221 */ /* 0x000fe20000000000 */
[----:B------:R-:W-:-:S04]  /*08f0*/  IMAD.WIDE R24, R5, 0x2, R10 ;  /* 0x0000000205187825 */ /* 0x000fc800078e020a */
[----:B------:R-:W-:-:S04]  /*0900*/  IMAD.WIDE R20, R5, 0x2, R12 ;  /* 0x0000000205147825 */ /* 0x000fc800078e020c */
[----:B------:R-:W-:Y:S01]  /*0910*/  FADD R28, R23, R26 ;  /* 0x0000001a171c7221 */ /* 0x000fe20000000000 */
[----:B------:R0:W2:Y:S01]  /*0920*/  LDG.E.EL.U16 R24, desc[UR4][R24.64] ;  /* 0x0000000418187981 */ /* 0x0000a2000c2e1500 */
[----:B------:R-:W-:-:S03]  /*0930*/  HADD2.F32 R29, -RZ, R29.H0_H0 ;  /* 0x2000001dff1d7230 */ /* 0x000fc60000004100 */
[----:B------:R1:W3:Y:S01]  /*0940*/  LDG.E.EL.U16 R9, desc[UR4][R20.64] ;  /* 0x0000000414097981 */ /* 0x0002e2000c2e1500 */
[----:B------:R-:W-:-:S04]  /*0950*/  IMAD.WIDE R26, R5, 0x2, R14 ;  /* 0x00000002051a7825 */ /* 0x000fc800078e020e */
[----:B------:R-:W-:Y:S01]  /*0960*/  FMUL R28, R29, R28 ;  /* 0x0000001c1d1c7220 */ /* 0x000fe20000400000 */
[----:B------:R-:W-:Y:S01]  /*0970*/  IADD3 R29, R8, 0x30, RZ ;  /* 0x00000030081d7810 */ /* 0x000fe20007ffe0ff */
[----:B------:R-:W-:Y:S01]  /*0980*/  HADD2.F32 R23, -RZ, R22.H0_H0 ;  /* 0x20000016ff177230 */ /* 0x000fe20000004100 */
[----:B------:R-:W4:Y:S02]  /*0990*/  LDG.E.EL.U16 R26, desc[UR4][R26.64] ;  /* 0x000000041a1a7981 */ /* 0x000f24000c2e1500 */
[----:B0-----:R-:W-:Y:S02]  /*09a0*/  LOP3.LUT R25, R4, R29, RZ, 0xfc, !PT ;  /* 0x0000001d04197212 */ /* 0x001fe400078efcff */
[----:B------:R-:W-:Y:S01]  /*09b0*/  FFMA R6, R23, R28, R6 ;  /* 0x0000001c17067223 */ /* 0x000fe20000000006 */
[----:B------:R-:W-:Y:S02]  /*09c0*/  IMAD.WIDE R22, R5, 0x2, R16 ;  /* 0x0000000205167825 */ /* 0x000fe400078e0210 */
[----:B------:R-:W5:Y:S02]  /*09d0*/  LDG.E.EL.U16 R5, desc[UR4][R18.64+0x40] ;  /* 0x0000400412057981 */ /* 0x000f64000c2e1500 */
[----:B-1----:R-:W-:-:S02]  /*09e0*/  IMAD.WIDE R20, R25, 0x2, R10 ;  /* 0x0000000219147825 */ /* 0x002fc400078e020a */
[----:B------:R-:W5:Y:S02]  /*09f0*/  LDG.E.EL.U16 R22, desc[UR4][R22.64] ;  /* 0x0000000416167981 */ /* 0x000f64000c2e1500 */
[----:B------:R-:W-:Y:S02]  /*0a00*/  IMAD.WIDE R28, R25, 0x2, R12 ;  /* 0x00000002191c7825 */ /* 0x000fe400078e020c */
[----:B------:R0:W5:Y:S04]  /*0a10*/  LDG.E.EL.U16 R20, desc[UR4][R20.64] ;  /* 0x0000000414147981 */ /* 0x000168000c2e1500 */
[----:B------:R-:W5:Y:S01]  /*0a20*/  LDG.E.EL.U16 R28, desc[UR4][R28.64] ;  /* 0x000000041c1c7981 */ /* 0x000f62000c2e1500 */
[----:B--2---:R-:W-:Y:S02]  /*0a30*/  HADD2.F32 R24, -RZ, R24.H0_H0 ;  /* 0x20000018ff187230 */ /* 0x004fe40000004100 */
[----:B---3--:R-:W-:-:S05]  /*0a40*/  HADD2.F32 R9, -RZ, R9.H0_H0 ;  /* 0x20000009ff097230 */ /* 0x008fca0000004100 */
[----:B0-----:R-:W-:Y:S01]  /*0a50*/  FADD R21, R24, R9 ;  /* 0x0000000918157221 */ /* 0x001fe20000000000 */
[----:B----4-:R-:W-:-:S05]  /*0a60*/  HADD2.F32 R9, -RZ, R26.H0_H0 ;  /* 0x2000001aff097230 */ /* 0x010fca0000004100 */
[----:B------:R-:W-:Y:S01]  /*0a70*/  FADD R9, R9, R21 ;  /* 0x0000001509097221 */ /* 0x000fe20000000000 */
[----:B-----5:R-:W-:Y:S02]  /*0a80*/  HADD2.F32 R5, -RZ, R5.H0_H0 ;  /* 0x20000005ff057230 */ /* 0x020fe40000004100 */
[----:B------:R-:W-:-:S04]  /*0a90*/  IMAD.WIDE R26, R25, 0x2, R14 ;  /* 0x00000002191a7825 */ /* 0x000fc800078e020e */
[----:B------:R-:W-:Y:S01]  /*0aa0*/  FMUL R21, R5, R9 ;  /* 0x0000000905157220 */ /* 0x000fe20000400000 */
[----:B------:R-:W-:Y:S01]  /*0ab0*/  IADD3 R5, R8, 0x38, RZ ;  /* 0x0000003808057810 */ /* 0x000fe20007ffe0ff */
[----:B------:R-:W-:Y:S01]  /*0ac0*/  HADD2.F32 R9, -RZ, R22.H0_H0 ;  /* 0x20000016ff097230 */ /* 0x000fe20000004100 */
[----:B------:R0:W2:Y:S01]  /*0ad0*/  LDG.E.EL.U16 R24, desc[UR4][R26.64] ;  /* 0x000000041a187981 */ /* 0x0000a2000c2e1500 */
[----:B------:R-:W-:Y:S01]  /*0ae0*/  HADD2.F32 R20, -RZ, R20.H0_H0 ;  /* 0x20000014ff147230 */ /* 0x000fe20000004100 */
[----:B------:R-:W-:Y:S01]  /*0af0*/  LOP3.LUT R5, R4, R5, RZ, 0xfc, !PT ;  /* 0x0000000504057212 */ /* 0x000fe200078efcff */
[----:B------:R-:W-:Y:S02]  /*0b00*/  HADD2.F32 R23, -RZ, R28.H0_H0 ;  /* 0x2000001cff177230 */ /* 0x000fe40000004100 */
[----:B------:R-:W-:Y:S02]  /*0b10*/  FFMA R6, R9, R21, R6 ;  /* 0x0000001509067223 */ /* 0x000fe40000000006 */
[----:B------:R-:W3:Y:S01]  /*0b20*/  LDG.E.EL.U16 R9, desc[UR4][R18.64+0x50] ;  /* 0x0000500412097981 */ /* 0x000ee2000c2e1500 */
[----:B------:R-:W-:Y:S01]  /*0b30*/  FADD R28, R20, R23 ;  /* 0x00000017141c7221 */ /* 0x000fe20000000000 */
[----:B------:R-:W-:-:S04]  /*0b40*/  IMAD.WIDE R20, R5, 0x2, R10 ;  /* 0x0000000205147825 */ /* 0x000fc800078e020a */
[C---:B------:R-:W-:Y:S02]  /*0b50*/  IMAD.WIDE R22, R5.reuse, 0x2, R12 ;  /* 0x0000000205167825 */ /* 0x040fe400078e020c */
[----:B------:R1:W4:Y:S02]  /*0b60*/  LDG.E.EL.U16 R20, desc[UR4][R20.64] ;  /* 0x0000000414147981 */ /* 0x000324000c2e1500 */
[----:B0-----:R-:W-:Y:S02]  /*0b70*/  IMAD.WIDE R26, R5, 0x2, R14 ;  /* 0x00000002051a7825 */ /* 0x001fe400078e020e */
[----:B------:R-:W5:Y:S04]  /*0b80*/  LDG.E.EL.U16 R22, desc[UR4][R22.64] ;  /* 0x0000000416167981 */ /* 0x000f68000c2e1500 */
[----:B------:R-:W5:Y:S04]  /*0b90*/  LDG.E.EL.U16 R26, desc[UR4][R26.64] ;  /* 0x000000041a1a7981 */ /* 0x000f68000c2e1500 */
[----:B------:R-:W5:Y:S01]  /*0ba0*/  LDG.E.EL.U16 R23, desc[UR4][R18.64+0x60] ;  /* 0x0000600412177981 */ /* 0x000f62000c2e1500 */
[----:B--2---:R-:W-:-:S02]  /*0bb0*/  HADD2.F32 R29, -RZ, R24.H0_H0 ;  /* 0x20000018ff1d7230 */ /* 0x004fc40000004100 */
[----:B------:R-:W-:-:S04]  /*0bc0*/  IMAD.WIDE R24, R25, 0x2, R16 ;  /* 0x0000000219187825 */ /* 0x000fc800078e0210 */
[----:B-1----:R-:W-:Y:S01]  /*0bd0*/  FADD R21, R29, R28 ;  /* 0x0000001c1d157221 */ /* 0x002fe20000000000 */
[----:B---3--:R-:W-:Y:S01]  /*0be0*/  HADD2.F32 R9, -RZ, R9.H0_H0 ;  /* 0x20000009ff097230 */ /* 0x008fe20000004100 */
[----:B------:R-:W2:Y:S01]  /*0bf0*/  LDG.E.EL.U16 R24, desc[UR4][R24.64] ;  /* 0x0000000418187981 */ /* 0x000ea2000c2e1500 */
[----:B------:R-:W-:-:S04]  /*0c00*/  IMAD.WIDE R28, R5, 0x2, R16 ;  /* 0x00000002051c7825 */ /* 0x000fc800078e0210 */
[----:B------:R-:W-:Y:S01]  /*0c10*/  FMUL R5, R9, R21 ;  /* 0x0000001509057220 */ /* 0x000fe20000400000 */
[----:B------:R-:W-:Y:S01]  /*0c20*/  IADD3 R9, R8, 0x40, RZ ;  /* 0x0000004008097810 */ /* 0x000fe20007ffe0ff */
[----:B------:R-:W3:Y:S01]  /*0c30*/  LDG.E.EL.U16 R28, desc[UR4][R28.64] ;  /* 0x000000041c1c7981 */ /* 0x000ee2000c2e1500 */
[----:B----4-:R-:W-:Y:S02]  /*0c40*/  HADD2.F32 R20, -RZ, R20.H0_H0 ;  /* 0x20000014ff147230 */ /* 0x010fe40000004100 */
[----:B-----5:R-:W-:Y:S01]  /*0c50*/  HADD2.F32 R21, -RZ, R22.H0_H0 ;  /* 0x20000016ff157230 */ /* 0x020fe20000004100 */
[----:B------:R-:W-:Y:S01]  /*0c60*/  LOP3.LUT R9, R4, R9, RZ, 0xfc, !PT ;  /* 0x0000000904097212 */ /* 0x000fe200078efcff */
[----:B------:R-:W-:-:S03]  /*0c70*/  HADD2.F32 R22, -RZ, R26.H0_H0 ;  /* 0x2000001aff167230 */ /* 0x000fc60000004100 */
[----:B------:R-:W-:Y:S01]  /*0c80*/  FADD R21, R20, R21 ;  /* 0x0000001514157221 */ /* 0x000fe20000000000 */
[----:B------:R-:W-:-:S04]  /*0c90*/  IMAD.WIDE R26, R9, 0x2, R10 ;  /* 0x00000002091a7825 */ /* 0x000fc800078e020a */
[----:B------:R-:W-:Y:S01]  /*0ca0*/  FADD R22, R22, R21 ;  /* 0x0000001516167221 */ /* 0x000fe20000000000 */
[----:B------:R-:W-:Y:S01]  /*0cb0*/  IMAD.WIDE R20, R9, 0x2, R12 ;  /* 0x0000000209147825 */ /* 0x000fe200078e020c */
[----:B------:R-:W4:Y:S04]  /*0cc0*/  LDG.E.EL.U16 R26, desc[UR4][R26.64] ;  /* 0x000000041a1a7981 */ /* 0x000f28000c2e1500 */
[----:B------:R0:W5:Y:S01]  /*0cd0*/  LDG.E.EL.U16 R25, desc[UR4][R20.64] ;  /* 0x0000000414197981 */ /* 0x000162000c2e1500 */
[----:B------:R-:W-:-:S05]  /*0ce0*/  HADD2.F32 R23, -RZ, R23.H0_H0 ;  /* 0x20000017ff177230 */ /* 0x000fca0000004100 */
[----:B0-----:R-:W-:Y:S01]  /*0cf0*/  FMUL R20, R23, R22 ;  /* 0x0000001617147220 */ /* 0x001fe20000400000 */
[----:B------:R-:W-:-:S04]  /*0d00*/  IMAD.WIDE R22, R9, 0x2, R14 ;  /* 0x0000000209167825 */ /* 0x000fc800078e020e */
[----:B--2---:R-:W-:Y:S02]  /*0d10*/  HADD2.F32 R29, -RZ, R24.H0_H0 ;  /* 0x20000018ff1d7230 */ /* 0x004fe40000004100 */
[----:B------:R0:W2:Y:S03]  /*0d20*/  LDG.E.EL.U16 R24, desc[UR4][R22.64] ;  /* 0x0000000416187981 */ /* 0x0000a6000c2e1500 */
[----:B------:R-:W-:Y:S01]  /*0d30*/  FFMA R6, R29, R5, R6 ;  /* 0x000000051d067223 */ /* 0x000fe20000000006 */
[----:B------:R-:W-:Y:S01]  /*0d40*/  IADD3 R5, R8, 0x48, RZ ;  /* 0x0000004808057810 */ /* 0x000fe20007ffe0ff */
[----:B---3--:R-:W-:-:S03]  /*0d50*/  HADD2.F32 R29, -RZ, R28.H0_H0 ;  /* 0x2000001cff1d7230 */ /* 0x008fc60000004100 */
[----:B------:R-:W-:Y:S02]  /*0d60*/  LOP3.LUT R5, R4, R5, RZ, 0xfc, !PT ;  /* 0x0000000504057212 */ /* 0x000fe400078efcff */
[----:B------:R-:W-:Y:S01]  /*0d70*/  FFMA R6, R29, R20, R6 ;  /* 0x000000141d067223 */ /* 0x000fe20000000006 */
[----:B------:R-:W-:Y:S02]  /*0d80*/  IMAD.WIDE R20, R9, 0x2, R16 ;  /* 0x0000000209147825 */ /* 0x000fe400078e0210 */
[----:B------:R-:W3:Y:S02]  /*0d90*/  LDG.E.EL.U16 R9, desc[UR4][R18.64+0x70] ;  /* 0x0000700412097981 */ /* 0x000ee4000c2e1500 */
[C---:B0-----:R-:W-:Y:S02]  /*0da0*/  IMAD.WIDE R22, R5.reuse, 0x2, R10 ;  /* 0x0000000205167825 */ /* 0x041fe400078e020a */
[----:B------:R0:W3:Y:S02]  /*0db0*/  LDG.E.EL.U16 R20, desc[UR4][R20.64] ;  /* 0x0000000414147981 */ /* 0x0000e4000c2e1500 */
[----:B------:R-:W-:-:S02]  /*0dc0*/  IMAD.WIDE R28, R5, 0x2, R12 ;  /* 0x00000002051c7825 */ /* 0x000fc400078e020c */
[----:B------:R1:W3:Y:S02]  /*0dd0*/  LDG.E.EL.U16 R22, desc[UR4][R22.64] ;  /* 0x0000000416167981 */ /* 0x0002e4000c2e1500 */
[----:B----4-:R-:W-:Y:S02]  /*0de0*/  HADD2.F32 R26, -RZ, R26.H0_H0 ;  /* 0x2000001aff1a7230 */ /* 0x010fe40000004100 */
[----:B------:R-:W4:Y:S01]  /*0df0*/  LDG.E.EL.U16 R28, desc[UR4][R28.64] ;  /* 0x000000041c1c7981 */ /* 0x000f22000c2e1500 */
[----:B-----5:R-:W-:-:S05]  /*0e00*/  HADD2.F32 R25, -RZ, R25.H0_H0 ;  /* 0x20000019ff197230 */ /* 0x020fca0000004100 */
[----:B------:R-:W-:Y:S01]  /*0e10*/  FADD R25, R26, R25 ;  /* 0x000000191a197221 */ /* 0x000fe20000000000 */
[----:B------:R-:W-:-:S06]  /*0e20*/  IMAD.WIDE R26, R5, 0x2, R14 ;  /* 0x00000002051a7825 */ /* 0x000fcc00078e020e */
[----:B------:R-:W5:Y:S01]  /*0e30*/  LDG.E.EL.U16 R26, desc[UR4][R26.64] ;  /* 0x000000041a1a7981 */ /* 0x000f62000c2e1500 */
[----:B0-----:R-:W-:Y:S01]  /*0e40*/  IADD3 R21, P0, R8, 0x50, RZ ;  /* 0x0000005008157810 */ /* 0x001fe20007f1e0ff */
[----:B--2---:R-:W-:-:S05]  /*0e50*/  HADD2.F32 R24, -RZ, R24.H0_H0 ;  /* 0x20000018ff187230 */ /* 0x004fca0000004100 */
[----:B------:R-:W-:Y:S01]  /*0e60*/  FADD R24, R24, R25 ;  /* 0x0000001918187221 */ /* 0x000fe20000000000 */
[----:B---3--:R-:W-:Y:S02]  /*0e70*/  HADD2.F32 R9, -RZ, R9.H0_H0 ;  /* 0x20000009ff097230 */ /* 0x008fe40000004100 */
[----:B------:R-:W-:-:S03]  /*0e80*/  HADD2.F32 R25, -RZ, R20.H0_H0 ;  /* 0x20000014ff197230 */ /* 0x000fc60000004100 */
[----:B-1----:R-:W-:Y:S01]  /*0e90*/  FMUL R23, R9, R24 ;  /* 0x0000001809177220 */ /* 0x002fe20000400000 */
[----:B------:R-:W-:Y:S01]  /*0ea0*/  IMAD.WIDE R8, R5, 0x2, R16 ;  /* 0x0000000205087825 */ /* 0x000fe200078e0210 */
[----:B------:R-:W-:Y:S01]  /*0eb0*/  LOP3.LUT R5, R4, R21, RZ, 0xfc, !PT ;  /* 0x0000001504057212 */ /* 0x000fe200078efcff */
[----:B------:R-:W2:Y:S02]  /*0ec0*/  LDG.E.EL.U16 R20, desc[UR4][R18.64+0x80] ;  /* 0x0000800412147981 */ /* 0x000ea4000c2e1500 */
[----:B------:R-:W-:Y:S02]  /*0ed0*/  HADD2.F32 R22, -RZ, R22.H0_H0 ;  /* 0x20000016ff167230 */ /* 0x000fe40000004100 */
[----:B----4-:R-:W-:Y:S02]  /*0ee0*/  HADD2.F32 R29, -RZ, R28.H0_H0 ;  /* 0x2000001cff1d7230 */ /* 0x010fe40000004100 */
[----:B------:R-:W-:Y:S01]  /*0ef0*/  FFMA R6, R25, R23, R6 ;  /* 0x0000001719067223 */ /* 0x000fe20000000006 */
[C---:B------:R-:W-:Y:S01]  /*0f00*/  IMAD.WIDE R24, R5.reuse, 0x2, R12 ;  /* 0x0000000205187825 */ /* 0x040fe200078e020c */
[----:B------:R0:W3:Y:S03]  /*0f10*/  LDG.E.EL.U16 R8, desc[UR4][R8.64] ;  /* 0x0000000408087981 */ /* 0x0000e6000c2e1500 */
[----:B------:R-:W-:Y:S01]  /*0f20*/  FADD R28, R22, R29 ;  /* 0x0000001d161c7221 */ /* 0x000fe20000000000 */
[----:B------:R-:W-:Y:S01]  /*0f30*/  IMAD.WIDE R22, R5, 0x2, R10 ;  /* 0x0000000205167825 */ /* 0x000fe200078e020a */
[----:B------:R-:W4:Y:S05]  /*0f40*/  LDG.E.EL.U16 R24, desc[UR4][R24.64] ;  /* 0x0000000418187981 */ /* 0x000f2a000c2e1500 */
[----:B------:R3:W4:Y:S01]  /*0f50*/  LDG.E.EL.U16 R22, desc[UR4][R22.64] ;  /* 0x0000000416167981 */ /* 0x000722000c2e1500 */
[----:B-----5:R-:W-:-:S02]  /*0f60*/  HADD2.F32 R29, -RZ, R26.H0_H0 ;  /* 0x2000001aff1d7230 */ /* 0x020fc40000004100 */
[----:B------:R-:W-:-:S04]  /*0f70*/  IMAD.WIDE R26, R5, 0x2, R14 ;  /* 0x00000002051a7825 */ /* 0x000fc800078e020e */
[----:B0-----:R-:W-:Y:S01]  /*0f80*/  FADD R9, R29, R28 ;  /* 0x0000001c1d097221 */ /* 0x001fe20000000000 */
[----:B------:R-:W-:Y:S01]  /*0f90*/  IMAD.WIDE R28, R5, 0x2, R16 ;  /* 0x00000002051c7825 */ /* 0x000fe200078e0210 */
[----:B------:R-:W5:Y:S04]  /*0fa0*/  LDG.E.EL.U16 R26, desc[UR4][R26.64] ;  /* 0x000000041a1a7981 */ /* 0x000f68000c2e1500 */
[----:B------:R-:W5:Y:S04]  /*0fb0*/  LDG.E.EL.U16 R5, desc[UR4][R18.64+0x90] ;  /* 0x0000900412057981 */ /* 0x000f68000c2e1500 */
[----:B------:R-:W5:Y:S01]  /*0fc0*/  LDG.E.EL.U16 R28, desc[UR4][R28.64] ;  /* 0x000000041c1c7981 */ /* 0x000f62000c2e1500 */
[----:B------:R-:W-:-:S02]  /*0fd0*/  IADD3.X R7, RZ, R7, RZ, P0, !PT ;  /* 0x00000007ff077210 */ /* 0x000fc400007fe4ff */
[----:B------:R-:W-:-:S04]  /*0fe0*/  ISETP.GE.U32.AND P0, PT, R21, 0xff8, PT ;  /* 0x00000ff81500780c */ /* 0x000fc80003f06070 */
[----:B------:R-:W-:Y:S01]  /*0ff0*/  ISETP.GE.U32.AND.EX P0, PT, R7, RZ, PT, P0 ;  /* 0x000000ff0700720c */ /* 0x000fe20003f06100 */
[----:B--2---:R-:W-:-:S05]  /*1000*/  HADD2.F32 R20, -RZ, R20.H0_H0 ;  /* 0x20000014ff147230 */ /* 0x004fca0000004100 */
[----:B------:R-:W-:Y:S01]  /*1010*/  FMUL R20, R20, R9 ;  /* 0x0000000914147220 */ /* 0x000fe20000400000 */
[----:B---3--:R-:W-:Y:S02]  /*1020*/  HADD2.F32 R23, -RZ, R8.H0_H0 ;  /* 0x20000008ff177230 */ /* 0x008fe40000004100 */
[----:B----4-:R-:W-:Y:S02]  /*1030*/  HADD2.F32 R9, -RZ, R24.H0_H0 ;  /* 0x20000018ff097230 */ /* 0x010fe40000004100 */
[----:B------:R-:W-:Y:S02]  /*1040*/  HADD2.F32 R22, -RZ, R22.H0_H0 ;  /* 0x20000016ff167230 */ /* 0x000fe40000004100 */
[----:B------:R-:W-:-:S03]  /*1050*/  FFMA R6, R23, R20, R6 ;  /* 0x0000001417067223 */ /* 0x000fc60000000006 */
[----:B------:R-:W-:Y:S01]  /*1060*/  FADD R9, R22, R9 ;  /* 0x0000000916097221 */ /* 0x000fe20000000000 */
[----:B-----5:R-:W-:Y:S02]  /*1070*/  HADD2.F32 R26, -RZ, R26.H0_H0 ;  /* 0x2000001aff1a7230 */ /* 0x020fe40000004100 */
[----:B------:R-:W-:-:S03]  /*1080*/  HADD2.F32 R8, -RZ, R5.H0_H0 ;  /* 0x20000005ff087230 */ /* 0x000fc60000004100 */
[----:B------:R-:W-:Y:S01]  /*1090*/  FADD R23, R26, R9 ;  /* 0x000000091a177221 */ /* 0x000fe20000000000 */
[----:B------:R-:W-:Y:S01]  /*10a0*/  IADD3 R5, P2, R18, 0xa0, RZ ;  /* 0x000000a012057810 */ /* 0x000fe20007f5e0ff */
[----:B------:R-:W-:Y:S02]  /*10b0*/  HADD2.F32 R9, -RZ, R28.H0_H0 ;  /* 0x2000001cff097230 */ /* 0x000fe40000004100 */
[----:B------:R-:W-:Y:S01]  /*10c0*/  FMUL R8, R8, R23 ;  /* 0x0000001708087220 */ /* 0x000fe20000400000 */
[----:B------:R-:W-:-:S03]  /*10d0*/  IADD3.X R20, RZ, R19, RZ, P2, !PT ;  /* 0x00000013ff147210 */ /* 0x000fc600017fe4ff */
[----:B------:R-:W-:Y:S01]  /*10e0*/  FFMA R6, R9, R8, R6 ;  /* 0x0000000809067223 */ /* 0x000fe20000000006 */
[----:B------:R-:W-:Y:S01]  /*10f0*/  MOV R8, R21 ;  /* 0x0000001500087202 */ /* 0x000fe20000000f00 */
[----:B------:R-:W-:Y:S06]  /*1100*/  @!P0 BRA `(.L_x_2) ;  /* 0xfffffff000bc8947 */ /* 0x000fec000383ffff */
.L_x_1:
[----:B------:R-:W-:Y:S05]  /*1110*/  BSYNC B0 ;  /* 0x0000000000007941 */ /* 0x000fea0003800000 */
.L_x_0:
[----:B------:R-:W1:Y:S01]  /*1120*/  LDC.64 R18, c[0x0][0x240] ;  /* 0x00009000ff127b82 */ /* 0x000e620000000a00 */
[----:B------:R-:W-:Y:S01]  /*1130*/  HFMA2.MMA R5, -RZ, RZ, 0, 0 ;  /* 0x00000000ff057435 */ /* 0x000fe200000001ff */
[----:B------:R-:W2:Y:S06]  /*1140*/  SHFL.BFLY PT, R7, R6, 0x4, 0x1f ;  /* 0x0c801f0006077f89 */ /* 0x000eac00000e0000 */
[----:B------:R-:W3:Y:S08]  /*1150*/  LDC.64 R10, c[0x0][0x220] ;  /* 0x00008800ff0a7b82 */ /* 0x000ef00000000a00 */
[----:B------:R-:W3:Y:S08]  /*1160*/  LDC.64 R12, c[0x0][0x228] ;  /* 0x00008a00ff0c7b82 */ /* 0x000ef00000000a00 */
[----:B------:R-:W3:Y:S01]  /*1170*/  LDC.64 R14, c[0x0][0x238] ;  /* 0x00008e00ff0e7b82 */ /* 0x000ee20000000a00 */
[----:B-1----:R-:W-:-:S07]  /*1180*/  IMAD.WIDE R18, R2, 0x4, R18 ;  /* 0x0000000402127825 */ /* 0x002fce00078e0212 */
[----:B------:R-:W3:Y:S01]  /*1190*/  LDC.64 R16, c[0x0][0x210] ;  /* 0x00008400ff107b82 */ /* 0x000ee20000000a00 */
[----:B------:R-:W4:Y:S01]  /*11a0*/  @!P1 LDG.E.EL R5, desc[UR4][R18.64] ;  /* 0x0000000412059981 */ /* 0x000f22000c2e1900 */
[----:B--2---:R-:W-:Y:S01]  /*11b0*/  FADD R7, R7, R6 ;  /* 0x0000000607077221 */ /* 0x004fe20000000000 */
[----:B------:R-:W-:Y:S01]  /*11c0*/  LOP3.LUT P0, RZ, R0, 0x20, RZ, 0xc0, !PT ;  /* 0x0000002000ff7812 */ /* 0x000fe2000780c0ff */
[----:B------:R-:W-:Y:S01]  /*11d0*/  ULDC.64 UR8, c[0x0][0x230] ;  /* 0x00008c0000087ab9 */ /* 0x000fe20000000a00 */
[----:B------:R-:W-:Y:S02]  /*11e0*/  MOV R25, 0xfffffff8 ;  /* 0xfffffff800197802 */ /* 0x000fe40000000f00 */
[----:B------:R-:W1:Y:S01]  /*11f0*/  SHFL.BFLY PT, R8, R7, 0x2, 0x1f ;  /* 0x0c401f0007087f89 */ /* 0x000e6200000e0000 */
[----:B------:R-:W-:Y:S02]  /*1200*/  ISETP.LT.AND P0, PT, R2, UR6, !P0 ;  /* 0x0000000602007c0c */ /* 0x000fe4000c701270 */
[----:B------:R-:W-:Y:S01]  /*1210*/  MOV R26, 0xffffffff ;  /* 0xffffffff001a7802 */ /* 0x000fe20000000f00 */
[----:B-1----:R-:W-:-:S02]  /*1220*/  FADD R20, R7, R8 ;  /* 0x0000000807147221 */ /* 0x002fc40000000000 */
[----:B------:R-:W3:Y:S03]  /*1230*/  LDC.64 R8, c[0x0][0x218] ;  /* 0x00008600ff087b82 */ /* 0x000ee60000000a00 */
[----:B------:R-:W1:Y:S02]  /*1240*/  SHFL.BFLY PT, R21, R20, 0x1, 0x1f ;  /* 0x0c201f0014157f89 */ /* 0x000e6400000e0000 */
[----:B01----:R-:W-:-:S04]  /*1250*/  FADD R21, R20, R21 ;  /* 0x0000001514157221 */ /* 0x003fc80000000000 */
[----:B------:R-:W-:Y:S01]  /*1260*/  FMUL R0, R21, 0.5 ;  /* 0x3f00000015007820 */ /* 0x000fe20000400000 */
[----:B----4-:R-:W-:-:S04]  /*1270*/  FMUL R18, R5, R5 ;  /* 0x0000000505127220 */ /* 0x010fc80000400000 */
[----:B------:R-:W-:Y:S01]  /*1280*/  FMUL R7, R18, R5 ;  /* 0x0000000512077220 */ /* 0x000fe20000400000 */
[----:B------:R-:W-:-:S03]  /*1290*/  IADD3 R18, P2, R3, UR8, RZ ;  /* 0x0000000803127c10 */ /* 0x000fc6000ff5e0ff */
[----:B------:R-:W-:Y:S01]  /*12a0*/  FMUL R0, R0, R7 ;  /* 0x0000000700007220 */ /* 0x000fe20000400000 */
[----:B------:R-:W-:-:S03]  /*12b0*/  IADD3.X R19, RZ, UR9, RZ, P2, !PT ;  /* 0x00000009ff137c10 */ /* 0x000fc600097fe4ff */
[----:B---3--:R-:W-:-:S07]  /*12c0*/  FMUL R24, R0, 0.000244140625 ;  /* 0x3980000000187820 */ /* 0x008fce0000400000 */
.L_x_3:
[----:B------:R-:W-:Y:S02]  /*12d0*/  IADD3 R25, P2, R25, 0x8, RZ ;  /* 0x0000000819197810 */ /* 0x000fe40007f5e0ff */
[----:B------:R-:W-:Y:S02]  /*12e0*/  PRMT R29, RZ, 0x7610, R29 ;  /* 0x00007610ff1d7816 */ /* 0x000fe4000000001d */
[----:B------:R-:W-:Y:S02]  /*12f0*/  LOP3.LUT R27, R4, R25, RZ, 0xfc, !PT ;  /* 0x00000019041b7212 */ /* 0x000fe400078efcff */
[----:B------:R-:W-:-:S03]  /*1300*/  PRMT R28, RZ, 0x7610, R28 ;  /* 0x00007610ff1c7816 */ /* 0x000fc6000000001c */
[----:B------:R-:W-:Y:S01]  /*1310*/  IMAD.WIDE R20, R27, 0x2, R8 ;  /* 0x000000021b147825 */ /* 0x000fe200078e0208 */
[----:B------:R-:W-:-:S03]  /*1320*/  PRMT R0, RZ, 0x7610, R0 ;  /* 0x00007610ff007816 */ /* 0x000fc60000000000 */
[C---:B0-----:R-:W-:Y:S01]  /*1330*/  IMAD.WIDE R22, R27.reuse, 0x2, R10 ;  /* 0x000000021b167825 */ /* 0x041fe200078e020a */
[----:B------:R0:W2:Y:S03]  /*1340*/  @!P1 LDG.E.EF.U16 R29, desc[UR4][R20.64] ;  /* 0x00000004141d9981 */ /* 0x0000a6000c0e1500 */
[C---:B------:R-:W-:Y:S01]  /*1350*/  IMAD.WIDE R2, R27.reuse, 0x2, R12 ;  /* 0x000000021b027825 */ /* 0x040fe200078e020c */
[----:B------:R1:W3:Y:S03]  /*1360*/  @!P1 LDG.E.EF.U16 R28, desc[UR4][R22.64] ;  /* 0x00000004161c9981 */ /* 0x0002e6000c0e1500 */
[----:B------:R-:W-:Y:S01]  /*1370*/  IMAD.WIDE R6, R27, 0x2, R14 ;  /* 0x000000021b067825 */ /* 0x000fe200078e020e */
[----:B------:R-:W4:Y:S01]  /*1380*/  @!P1 LDG.E.EF.U16 R0, desc[UR4][R2.64] ;  /* 0x0000000402009981 */ /* 0x000f22000c0e1500 */
[----:B0-----:R-:W-:-:S06]  /*1390*/  PRMT R20, RZ, 0x7610, R20 ;  /* 0x00007610ff147816 */ /* 0x001fcc0000000014 */
[----:B------:R-:W5:Y:S01]  /*13a0*/  @!P1 LDG.E.EF.U16 R20, desc[UR4][R6.64] ;  /* 0x0000000406149981 */ /* 0x000f62000c0e1500 */
[----:B------:R-:W-:-:S03]  /*13b0*/  PRMT R21, RZ, 0x7610, R21 ;  /* 0x00007610ff157816 */ /* 0x000fc60000000015 */
[----:B------:R0:W5:Y:S01]  /*13c0*/  LDG.E.EL.U16 R3, desc[UR4][R18.64] ;  /* 0x0000000412037981 */ /* 0x000162000c2e1500 */
[----:B-1----:R-:W-:-:S05]  /*13d0*/  IMAD.WIDE R22, R27, 0x2, R16 ;  /* 0x000000021b167825 */ /* 0x002fca00078e0210 */
[----:B------:R-:W5:Y:S01]  /*13e0*/  @!P1 LDG.E.EF.U16 R21, desc[UR4][R22.64] ;  /* 0x0000000416159981 */ /* 0x000f62000c0e1500 */
[----:B------:R-:W-:Y:S02]  /*13f0*/  IADD3.X R26, RZ, R26, RZ, P2, !PT ;  /* 0x0000001aff1a7210 */ /* 0x000fe400017fe4ff */
[----:B------:R-:W-:-:S04]  /*1400*/  ISETP.GE.U32.AND P2, PT, R25, 0xff8, PT ;  /* 0x00000ff81900780c */ /* 0x000fc80003f46070 */
[----:B------:R-:W-:Y:S02]  /*1410*/  ISETP.GE.U32.AND.EX P2, PT, R26, RZ, PT, P2 ;  /* 0x000000ff1a00720c */ /* 0x000fe40003f46120 */
[----:B0-----:R-:W-:-:S04]  /*1420*/  IADD3 R18, P3, R18, 0x10, RZ ;  /* 0x0000001012127810 */ /* 0x001fc80007f7e0ff */
[----:B------:R-:W-:Y:S01]  /*1430*/  IADD3.X R19, RZ, R19, RZ, P3, !PT ;  /* 0x00000013ff137210 */ /* 0x000fe20001ffe4ff */
[----:B--2---:R-:W-:Y:S02]  /*1440*/  HADD2.F32 R29, -RZ, R29.H0_H0 ;  /* 0x2000001dff1d7230 */ /* 0x004fe40000004100 */
[----:B---3--:R-:W-:Y:S02]  /*1450*/  HADD2.F32 R28, -RZ, R28.H0_H0 ;  /* 0x2000001cff1c7230 */ /* 0x008fe40000004100 */
[----:B----4-:R-:W-:-:S03]  /*1460*/  HADD2.F32 R27, -RZ, R0.H0_H0 ;  /* 0x20000000ff1b7230 */ /* 0x010fc60000004100 */
[----:B------:R-:W-:Y:S01]  /*1470*/  FADD R28, R29, R28 ;  /* 0x0000001c1d1c7221 */ /* 0x000fe20000000000 */
[----:B-----5:R-:W-:-:S03]  /*1480*/  HADD2.F32 R20, -RZ, R20.H0_H0 ;  /* 0x20000014ff147230 */ /* 0x020fc60000004100 */
[----:B------:R-:W-:Y:S01]  /*1490*/  FADD R28, R27, R28 ;  /* 0x0000001c1b1c7221 */ /* 0x000fe20000000000 */
[----:B------:R-:W-:Y:S02]  /*14a0*/  HADD2.F32 R3, -RZ, R3.H0_H0 ;  /* 0x20000003ff037230 */ /* 0x000fe40000004100 */
[----:B------:R-:W-:-:S04]  /*14b0*/  FADD R7, R20, R20 ;  /* 0x0000001414077221 */ /* 0x000fc80000000000 */
[----:B------:R-:W-:Y:S01]  /*14c0*/  FMUL R7, R24, R7 ;  /* 0x0000000718077220 */ /* 0x000fe20000400000 */
[----:B------:R-:W-:Y:S01]  /*14d0*/  FMUL R28, R28, R3 ;  /* 0x000000031c1c7220 */ /* 0x000fe20000400000 */
[----:B------:R-:W-:-:S03]  /*14e0*/  HADD2.F32 R0, -RZ, R21.H0_H0 ;  /* 0x20000015ff007230 */ /* 0x000fc60000004100 */
[----:B------:R-:W-:-:S04]  /*14f0*/  FFMA R7, R28, R5, -R7 ;  /* 0x000000051c077223 */ /* 0x000fc80000000807 */
[----:B------:R-:W-:-:S05]  /*1500*/  FADD R7, R0, R7 ;  /* 0x0000000700077221 */ /* 0x000fca0000000000 */
[----:B------:R-:W-:-:S05]  /*1510*/  F2FP.F16.F32.PACK_AB R7, RZ, R7 ;  /* 0x00000007ff07723e */ /* 0x000fca00000000ff */
[----:B------:R0:W-:Y:S01]  /*1520*/  @P0 STG.E.U16 desc[UR4][R22.64], R7 ;  /* 0x0000000716000986 */ /* 0x0001e2000c101504 */
[----:B------:R-:W-:Y:S05]  /*1530*/  @!P2 BRA `(.L_x_3) ;  /* 0xfffffffc0064a947 */ /* 0x000fea000383ffff */
[----:B------:R-:W-:Y:S05]  /*1540*/  EXIT ;  /* 0x000000000000794d */ /* 0x000fea0003800000 */
.L_x_4:
[----:B------:R-:W-:-:S00]  /*1550*/  BRA `(.L_x_4) ;  /* 0xfffffffc00fc7947 */ /* 0x000fc0000383ffff */
[----:B------:R-:W-:-:S00]  /*1560*/  NOP ;  /* 0x0000000000007918 */ /* 0x000fc00000000000 */
        /* <DEDUP_REMOVED lines=9> */
.L_x_5:


//--------------------- .nv.constant0.triton_red_fused__to_copy_add_div_mul_pow_sum_10 --------------------------
	.section	.nv.constant0.triton_red_fused__to_copy_add_div_mul_pow_sum_10,"a",@progbits
	.sectionflags	@""
	.align	4
.nv.constant0.triton_red_fused__to_copy_add_div_mul_pow_sum_10:
	.zero		600
